//
// Generated by NVIDIA NVVM Compiler
//
// Compiler Build ID: CL-36424714
// Cuda compilation tools, release 13.0, V13.0.88
// Based on NVVM 20.0.0
//

.version 9.0
.target sm_100
.address_size 64

	// .globl	_Z11MatrixMulShPfS_S_i
// _ZZ11MatrixMulShPfS_S_iE3Mds has been demoted
// _ZZ11MatrixMulShPfS_S_iE3Nds has been demoted

.visible .entry _Z11MatrixMulShPfS_S_i(
	.param .u64 .ptr .align 1 _Z11MatrixMulShPfS_S_i_param_0,
	.param .u64 .ptr .align 1 _Z11MatrixMulShPfS_S_i_param_1,
	.param .u64 .ptr .align 1 _Z11MatrixMulShPfS_S_i_param_2,
	.param .u32 _Z11MatrixMulShPfS_S_i_param_3
)
{
	.reg .pred 	%p<8>;
	.reg .b32 	%r<84>;
	.reg .b32 	%f<106>;
	.reg .b64 	%rd<37>;
	// demoted variable
	.shared .align 4 .b8 _ZZ11MatrixMulShPfS_S_iE3Mds[64];
	// demoted variable
	.shared .align 4 .b8 _ZZ11MatrixMulShPfS_S_iE3Nds[64];
	ld.param.u64 	%rd5, [_Z11MatrixMulShPfS_S_i_param_0];
	ld.param.u64 	%rd6, [_Z11MatrixMulShPfS_S_i_param_1];
	ld.param.u64 	%rd4, [_Z11MatrixMulShPfS_S_i_param_2];
	ld.param.u32 	%r34, [_Z11MatrixMulShPfS_S_i_param_3];
	cvta.to.global.u64 	%rd1, %rd6;
	cvta.to.global.u64 	%rd2, %rd5;
	mov.u32 	%r35, %ctaid.x;
	shl.b32 	%r1, %r35, 2;
	mov.u32 	%r2, %tid.x;
	add.s32 	%r3, %r1, %r2;
	mov.u32 	%r4, %tid.y;
	shr.s32 	%r36, %r34, 31;
	shr.u32 	%r37, %r36, 30;
	add.s32 	%r38, %r34, %r37;
	shr.s32 	%r5, %r38, 2;
	setp.lt.s32 	%p1, %r34, 4;
	@%p1 bra 	$L__BB0_9;
	cvta.to.global.u64 	%rd7, %rd4;
	mov.u32 	%r40, %ctaid.y;
	shl.b32 	%r41, %r40, 2;
	add.s32 	%r42, %r41, %r4;
	mul.lo.s32 	%r43, %r34, %r42;
	add.s32 	%r6, %r43, %r2;
	shl.b32 	%r44, %r4, 4;
	mov.u32 	%r45, _ZZ11MatrixMulShPfS_S_iE3Mds;
	add.s32 	%r46, %r45, %r44;
	shl.b32 	%r47, %r2, 2;
	add.s32 	%r7, %r46, %r47;
	mov.u32 	%r48, _ZZ11MatrixMulShPfS_S_iE3Nds;
	add.s32 	%r49, %r48, %r44;
	add.s32 	%r8, %r49, %r47;
	shl.b32 	%r50, %r2, 4;
	add.s32 	%r9, %r45, %r50;
	mad.lo.s32 	%r10, %r4, -12, %r49;
	add.s32 	%r51, %r43, %r3;
	mul.wide.u32 	%rd8, %r51, 4;
	add.s64 	%rd3, %rd7, %rd8;
	add.s32 	%r52, %r5, -1;
	setp.lt.u32 	%p2, %r52, 3;
	mov.b32 	%r83, 0;
	@%p2 bra 	$L__BB0_4;
	and.b32  	%r83, %r5, 536870908;
	neg.s32 	%r81, %r83;
	add.s32 	%r54, %r4, 12;
	mad.lo.s32 	%r55, %r34, %r54, %r2;
	add.s32 	%r79, %r55, %r1;
	shl.b32 	%r13, %r34, 4;
	add.s32 	%r56, %r4, 8;
	mad.lo.s32 	%r57, %r34, %r56, %r2;
	add.s32 	%r78, %r57, %r1;
	add.s32 	%r58, %r4, 4;
	mad.lo.s32 	%r59, %r34, %r58, %r2;
	add.s32 	%r77, %r59, %r1;
	mad.lo.s32 	%r60, %r4, %r34, %r2;
	add.s32 	%r76, %r60, %r1;
	mov.u32 	%r80, %r6;
$L__BB0_3:
	.pragma "nounroll";
	mul.wide.u32 	%rd9, %r80, 4;
	add.s64 	%rd10, %rd2, %rd9;
	ld.global.f32 	%f1, [%rd10];
	st.shared.f32 	[%r7], %f1;
	mul.wide.u32 	%rd11, %r76, 4;
	add.s64 	%rd12, %rd1, %rd11;
	ld.global.f32 	%f2, [%rd12];
	st.shared.f32 	[%r8], %f2;
	bar.sync 	0;
	ld.global.f32 	%f3, [%rd3];
	ld.shared.f32 	%f4, [%r9];
	ld.shared.f32 	%f5, [%r10];
	fma.rn.f32 	%f6, %f4, %f5, %f3;
	ld.shared.f32 	%f7, [%r9+4];
	ld.shared.f32 	%f8, [%r10+16];
	fma.rn.f32 	%f9, %f7, %f8, %f6;
	ld.shared.f32 	%f10, [%r9+8];
	ld.shared.f32 	%f11, [%r10+32];
	fma.rn.f32 	%f12, %f10, %f11, %f9;
	ld.shared.f32 	%f13, [%r9+12];
	ld.shared.f32 	%f14, [%r10+48];
	fma.rn.f32 	%f15, %f13, %f14, %f12;
	st.global.f32 	[%rd3], %f15;
	bar.sync 	0;
	add.s32 	%r61, %r80, 4;
	mul.wide.u32 	%rd13, %r61, 4;
	add.s64 	%rd14, %rd2, %rd13;
	ld.global.f32 	%f16, [%rd14];
	st.shared.f32 	[%r7], %f16;
	mul.wide.u32 	%rd15, %r77, 4;
	add.s64 	%rd16, %rd1, %rd15;
	ld.global.f32 	%f17, [%rd16];
	st.shared.f32 	[%r8], %f17;
	bar.sync 	0;
	ld.global.f32 	%f18, [%rd3];
	ld.shared.f32 	%f19, [%r9];
	ld.shared.f32 	%f20, [%r10];
	fma.rn.f32 	%f21, %f19, %f20, %f18;
	ld.shared.f32 	%f22, [%r9+4];
	ld.shared.f32 	%f23, [%r10+16];
	fma.rn.f32 	%f24, %f22, %f23, %f21;
	ld.shared.f32 	%f25, [%r9+8];
	ld.shared.f32 	%f26, [%r10+32];
	fma.rn.f32 	%f27, %f25, %f26, %f24;
	ld.shared.f32 	%f28, [%r9+12];
	ld.shared.f32 	%f29, [%r10+48];
	fma.rn.f32 	%f30, %f28, %f29, %f27;
	st.global.f32 	[%rd3], %f30;
	bar.sync 	0;
	add.s32 	%r62, %r80, 8;
	mul.wide.u32 	%rd17, %r62, 4;
	add.s64 	%rd18, %rd2, %rd17;
	ld.global.f32 	%f31, [%rd18];
	st.shared.f32 	[%r7], %f31;
	mul.wide.u32 	%rd19, %r78, 4;
	add.s64 	%rd20, %rd1, %rd19;
	ld.global.f32 	%f32, [%rd20];
	st.shared.f32 	[%r8], %f32;
	bar.sync 	0;
	ld.global.f32 	%f33, [%rd3];
	ld.shared.f32 	%f34, [%r9];
	ld.shared.f32 	%f35, [%r10];
	fma.rn.f32 	%f36, %f34, %f35, %f33;
	ld.shared.f32 	%f37, [%r9+4];
	ld.shared.f32 	%f38, [%r10+16];
	fma.rn.f32 	%f39, %f37, %f38, %f36;
	ld.shared.f32 	%f40, [%r9+8];
	ld.shared.f32 	%f41, [%r10+32];
	fma.rn.f32 	%f42, %f40, %f41, %f39;
	ld.shared.f32 	%f43, [%r9+12];
	ld.shared.f32 	%f44, [%r10+48];
	fma.rn.f32 	%f45, %f43, %f44, %f42;
	st.global.f32 	[%rd3], %f45;
	bar.sync 	0;
	add.s32 	%r63, %r80, 12;
	mul.wide.u32 	%rd21, %r63, 4;
	add.s64 	%rd22, %rd2, %rd21;
	ld.global.f32 	%f46, [%rd22];
	st.shared.f32 	[%r7], %f46;
	mul.wide.u32 	%rd23, %r79, 4;
	add.s64 	%rd24, %rd1, %rd23;
	ld.global.f32 	%f47, [%rd24];
	st.shared.f32 	[%r8], %f47;
	bar.sync 	0;
	ld.global.f32 	%f48, [%rd3];
	ld.shared.f32 	%f49, [%r9];
	ld.shared.f32 	%f50, [%r10];
	fma.rn.f32 	%f51, %f49, %f50, %f48;
	ld.shared.f32 	%f52, [%r9+4];
	ld.shared.f32 	%f53, [%r10+16];
	fma.rn.f32 	%f54, %f52, %f53, %f51;
	ld.shared.f32 	%f55, [%r9+8];
	ld.shared.f32 	%f56, [%r10+32];
	fma.rn.f32 	%f57, %f55, %f56, %f54;
	ld.shared.f32 	%f58, [%r9+12];
	ld.shared.f32 	%f59, [%r10+48];
	fma.rn.f32 	%f60, %f58, %f59, %f57;
	st.global.f32 	[%rd3], %f60;
	bar.sync 	0;
	add.s32 	%r81, %r81, 4;
	add.s32 	%r80, %r80, 16;
	add.s32 	%r79, %r79, %r13;
	add.s32 	%r78, %r78, %r13;
	add.s32 	%r77, %r77, %r13;
	add.s32 	%r76, %r76, %r13;
	setp.ne.s32 	%p3, %r81, 0;
	@%p3 bra 	$L__BB0_3;
$L__BB0_4:
	and.b32  	%r31, %r5, 3;
	setp.eq.s32 	%p4, %r31, 0;
	@%p4 bra 	$L__BB0_9;
	setp.eq.s32 	%p5, %r31, 1;
	@%p5 bra 	$L__BB0_7;
	shl.b32 	%r64, %r83, 2;
	add.s32 	%r65, %r6, %r64;
	mul.wide.u32 	%rd25, %r65, 4;
	add.s64 	%rd26, %rd2, %rd25;
	ld.global.f32 	%f61, [%rd26];
	st.shared.f32 	[%r7], %f61;
	add.s32 	%r66, %r64, %r4;
	mad.lo.s32 	%r67, %r66, %r34, %r3;
	mul.wide.u32 	%rd27, %r67, 4;
	add.s64 	%rd28, %rd1, %rd27;
	ld.global.f32 	%f62, [%rd28];
	st.shared.f32 	[%r8], %f62;
	bar.sync 	0;
	ld.global.f32 	%f63, [%rd3];
	ld.shared.f32 	%f64, [%r9];
	ld.shared.f32 	%f65, [%r10];
	fma.rn.f32 	%f66, %f64, %f65, %f63;
	ld.shared.f32 	%f67, [%r9+4];
	ld.shared.f32 	%f68, [%r10+16];
	fma.rn.f32 	%f69, %f67, %f68, %f66;
	ld.shared.f32 	%f70, [%r9+8];
	ld.shared.f32 	%f71, [%r10+32];
	fma.rn.f32 	%f72, %f70, %f71, %f69;
	ld.shared.f32 	%f73, [%r9+12];
	ld.shared.f32 	%f74, [%r10+48];
	fma.rn.f32 	%f75, %f73, %f74, %f72;
	st.global.f32 	[%rd3], %f75;
	bar.sync 	0;
	add.s32 	%r68, %r65, 4;
	mul.wide.u32 	%rd29, %r68, 4;
	add.s64 	%rd30, %rd2, %rd29;
	ld.global.f32 	%f76, [%rd30];
	st.shared.f32 	[%r7], %f76;
	add.s32 	%r69, %r66, 4;
	mad.lo.s32 	%r70, %r69, %r34, %r3;
	mul.wide.u32 	%rd31, %r70, 4;
	add.s64 	%rd32, %rd1, %rd31;
	ld.global.f32 	%f77, [%rd32];
	st.shared.f32 	[%r8], %f77;
	bar.sync 	0;
	ld.global.f32 	%f78, [%rd3];
	ld.shared.f32 	%f79, [%r9];
	ld.shared.f32 	%f80, [%r10];
	fma.rn.f32 	%f81, %f79, %f80, %f78;
	ld.shared.f32 	%f82, [%r9+4];
	ld.shared.f32 	%f83, [%r10+16];
	fma.rn.f32 	%f84, %f82, %f83, %f81;
	ld.shared.f32 	%f85, [%r9+8];
	ld.shared.f32 	%f86, [%r10+32];
	fma.rn.f32 	%f87, %f85, %f86, %f84;
	ld.shared.f32 	%f88, [%r9+12];
	ld.shared.f32 	%f89, [%r10+48];
	fma.rn.f32 	%f90, %f88, %f89, %f87;
	st.global.f32 	[%rd3], %f90;
	bar.sync 	0;
	add.s32 	%r83, %r83, 2;
$L__BB0_7:
	and.b32  	%r71, %r5, 1;
	setp.eq.b32 	%p6, %r71, 1;
	not.pred 	%p7, %p6;
	@%p7 bra 	$L__BB0_9;
	shl.b32 	%r72, %r83, 2;
	add.s32 	%r73, %r6, %r72;
	mul.wide.u32 	%rd33, %r73, 4;
	add.s64 	%rd34, %rd2, %rd33;
	ld.global.f32 	%f91, [%rd34];
	st.shared.f32 	[%r7], %f91;
	add.s32 	%r74, %r72, %r4;
	mad.lo.s32 	%r75, %r74, %r34, %r3;
	mul.wide.u32 	%rd35, %r75, 4;
	add.s64 	%rd36, %rd1, %rd35;
	ld.global.f32 	%f92, [%rd36];
	st.shared.f32 	[%r8], %f92;
	bar.sync 	0;
	ld.global.f32 	%f93, [%rd3];
	ld.shared.f32 	%f94, [%r9];
	ld.shared.f32 	%f95, [%r10];
	fma.rn.f32 	%f96, %f94, %f95, %f93;
	ld.shared.f32 	%f97, [%r9+4];
	ld.shared.f32 	%f98, [%r10+16];
	fma.rn.f32 	%f99, %f97, %f98, %f96;
	ld.shared.f32 	%f100, [%r9+8];
	ld.shared.f32 	%f101, [%r10+32];
	fma.rn.f32 	%f102, %f100, %f101, %f99;
	ld.shared.f32 	%f103, [%r9+12];
	ld.shared.f32 	%f104, [%r10+48];
	fma.rn.f32 	%f105, %f103, %f104, %f102;
	st.global.f32 	[%rd3], %f105;
	bar.sync 	0;
$L__BB0_9:
	ret;

}


// ===== COMPILED SASS (sm_100) =====

	.target	sm_100

	.elftype	@"ET_EXEC"


//--------------------- .note.nv.tkinfo           --------------------------
	.section	.note.nv.tkinfo,"",@"SHT_NOTE"
	.sectionflags	@"SHF_NOTE_NV_TKINFO"
	.tkinfo
        /*0018*/ 	.word	0x00000002
        /*0030*/ 	.string	""
        /*0030*/ 	.string	"ptxas"
        /*0030*/ 	.string	"Cuda compilation tools, release 13.0, V13.0.88"
        /*0030*/ 	.string	"Build cuda_13.0.r13.0/compiler.36424714_0"
        /*0030*/ 	.string	"-arch sm_100 -m 64 "



//--------------------- .note.nv.cuinfo           --------------------------
	.section	.note.nv.cuinfo,"",@"SHT_NOTE"
	.sectionflags	@"SHF_NOTE_NV_CUINFO"
        /*0018*/ 	.short	0x0002
        /*001a*/ 	.short	0x0064
        /*001c*/ 	.short	0x0082
	.zero		2


//--------------------- .nv.info                  --------------------------
	.section	.nv.info,"",@"SHT_CUDA_INFO"
	.align	4


	//----- nvinfo : EIATTR_REGCOUNT
	.align		4
        /*0000*/ 	.byte	0x04, 0x2f
        /*0002*/ 	.short	(.L_1 - .L_0)
	.align		4
.L_0:
        /*0004*/ 	.word	index@(_Z11MatrixMulShPfS_S_i)
        /*0008*/ 	.word	0x00000020


	//----- nvinfo : EIATTR_FRAME_SIZE
	.align		4
.L_1:
        /*000c*/ 	.byte	0x04, 0x11
        /*000e*/ 	.short	(.L_3 - .L_2)
	.align		4
.L_2:
        /*0010*/ 	.word	index@(_Z11MatrixMulShPfS_S_i)
        /*0014*/ 	.word	0x00000000


	//----- nvinfo : EIATTR_MIN_STACK_SIZE
	.align		4
.L_3:
        /*0018*/ 	.byte	0x04, 0x12
        /*001a*/ 	.short	(.L_5 - .L_4)
	.align		4
.L_4:
        /*001c*/ 	.word	index@(_Z11MatrixMulShPfS_S_i)
        /*0020*/ 	.word	0x00000000
.L_5:


//--------------------- .nv.compat                --------------------------
	.section	.nv.compat,"",@"SHT_CUDA_COMPAT_INFO"
	.align	4
        /*0000*/ 	.byte	0x02, 0x09, 0x00, 0x00, 0x02, 0x02, 0x01, 0x00, 0x02, 0x05, 0x05, 0x00, 0x03, 0x07, 0x01, 0x01
        /*0010*/ 	.byte	0x02, 0x03, 0x00, 0x00, 0x02, 0x06, 0x01, 0x00, 0x04, 0x0b, 0x08, 0x00, 0x09, 0x00, 0x00, 0x00
        /*0020*/ 	.byte	0x00, 0x00, 0x00, 0x00


//--------------------- .nv.info._Z11MatrixMulShPfS_S_i --------------------------
	.section	.nv.info._Z11MatrixMulShPfS_S_i,"",@"SHT_CUDA_INFO"
	.sectionflags	@""
	.align	4


	//----- nvinfo : EIATTR_CUDA_API_VERSION
	.align		4
        /*0000*/ 	.byte	0x04, 0x37
        /*0002*/ 	.short	(.L_7 - .L_6)
.L_6:
        /*0004*/ 	.word	0x00000082


	//----- nvinfo : EIATTR_KPARAM_INFO
	.align		4
.L_7:
        /*0008*/ 	.byte	0x04, 0x17
        /*000a*/ 	.short	(.L_9 - .L_8)
.L_8:
        /*000c*/ 	.word	0x00000000
        /*0010*/ 	.short	0x0003
        /*0012*/ 	.short	0x0018
        /*0014*/ 	.byte	0x00, 0xf0, 0x11, 0x00


	//----- nvinfo : EIATTR_KPARAM_INFO
	.align		4
.L_9:
        /*0018*/ 	.byte	0x04, 0x17
        /*001a*/ 	.short	(.L_11 - .L_10)
.L_10:
        /*001c*/ 	.word	0x00000000
        /*0020*/ 	.short	0x0002
        /*0022*/ 	.short	0x0010
        /*0024*/ 	.byte	0x00, 0xf5, 0x21, 0x00


	//----- nvinfo : EIATTR_KPARAM_INFO
	.align		4
.L_11:
        /*0028*/ 	.byte	0x04, 0x17
        /*002a*/ 	.short	(.L_13 - .L_12)
.L_12:
        /*002c*/ 	.word	0x00000000
        /*0030*/ 	.short	0x0001
        /*0032*/ 	.short	0x0008
        /*0034*/ 	.byte	0x00, 0xf5, 0x21, 0x00


	//----- nvinfo : EIATTR_KPARAM_INFO
	.align		4
.L_13:
        /*0038*/ 	.byte	0x04, 0x17
        /*003a*/ 	.short	(.L_15 - .L_14)
.L_14:
        /*003c*/ 	.word	0x00000000
        /*0040*/ 	.short	0x0000
        /*0042*/ 	.short	0x0000
        /*0044*/ 	.byte	0x00, 0xf5, 0x21, 0x00


	//----- nvinfo : EIATTR_SPARSE_MMA_MASK
	.align		4
.L_15:
        /*0048*/ 	.byte	0x03, 0x50
        /*004a*/ 	.short	0x0000


	//----- nvinfo : EIATTR_MAXREG_COUNT
	.align		4
        /*004c*/ 	.byte	0x03, 0x1b
        /*004e*/ 	.short	0x00ff


	//----- nvinfo : EIATTR_NUM_BARRIERS
	.align		4
        /*0050*/ 	.byte	0x02, 0x4c
        /*0052*/ 	.byte	0x01
	.zero		1


	//----- nvinfo : EIATTR_MERCURY_ISA_VERSION
	.align		4
        /*0054*/ 	.byte	0x03, 0x5f
        /*0056*/ 	.short	0x0101


	//----- nvinfo : EIATTR_VRC_CTA_INIT_COUNT
	.align		4
        /*0058*/ 	.byte	0x02, 0x4a
	.zero		1
	.zero		1


	//----- nvinfo : EIATTR_EXIT_INSTR_OFFSETS
	.align		4
        /*005c*/ 	.byte	0x04, 0x1c
        /*005e*/ 	.short	(.L_17 - .L_16)


	//   ....[0]....
.L_16:
        /*0060*/ 	.word	0x00000030


	//   ....[1]....
        /*0064*/ 	.word	0x00000890


	//   ....[2]....
        /*0068*/ 	.word	0x00000bd0


	//   ....[3]....
        /*006c*/ 	.word	0x00000d60


	//----- nvinfo : EIATTR_CBANK_PARAM_SIZE
	.align		4
.L_17:
        /*0070*/ 	.byte	0x03, 0x19
        /*0072*/ 	.short	0x001c


	//----- nvinfo : EIATTR_PARAM_CBANK
	.align		4
        /*0074*/ 	.byte	0x04, 0x0a
        /*0076*/ 	.short	(.L_19 - .L_18)
	.align		4
.L_18:
        /*0078*/ 	.word	index@(.nv.constant0._Z11MatrixMulShPfS_S_i)
        /*007c*/ 	.short	0x0380
        /*007e*/ 	.short	0x001c


	//----- nvinfo : EIATTR_SW_WAR
	.align		4
.L_19:
        /*0080*/ 	.byte	0x04, 0x36
        /*0082*/ 	.short	(.L_21 - .L_20)
.L_20:
        /*0084*/ 	.word	0x00000008
.L_21:


//--------------------- .nv.callgraph             --------------------------
	.section	.nv.callgraph,"",@"SHT_CUDA_CALLGRAPH"
	.align	4
	.sectionentsize	8
	.align		4
        /*0000*/ 	.word	0x00000000
	.align		4
        /*0004*/ 	.word	0xffffffff
	.align		4
        /*0008*/ 	.word	0x00000000
	.align		4
        /*000c*/ 	.word	0xfffffffe
	.align		4
        /*0010*/ 	.word	0x00000000
	.align		4
        /*0014*/ 	.word	0xfffffffd
	.align		4
        /*0018*/ 	.word	0x00000000
	.align		4
        /*001c*/ 	.word	0xfffffffc


//--------------------- .text._Z11MatrixMulShPfS_S_i --------------------------
	.section	.text._Z11MatrixMulShPfS_S_i,"ax",@progbits
	.align	128
        .global         _Z11MatrixMulShPfS_S_i
        .type           _Z11MatrixMulShPfS_S_i,@function
        .size           _Z11MatrixMulShPfS_S_i,(.L_x_4 - _Z11MatrixMulShPfS_S_i)
        .other          _Z11MatrixMulShPfS_S_i,@"STO_CUDA_ENTRY STV_DEFAULT"
_Z11MatrixMulShPfS_S_i:
.text._Z11MatrixMulShPfS_S_i:
[----:B------:R-:W-:Y:S08]  /*0000*/  LDC R1, c[0x0][0x37c] ;  /* 0x0000df00ff017b82 */ /* 0x000ff00000000800 */
[----:B------:R-:W0:Y:S02]  /*0010*/  LDC R4, c[0x0][0x398] ;  /* 0x0000e600ff047b82 */ /* 0x000e240000000800 */
[----:B0-----:R-:W-:-:S13]  /*0020*/  ISETP.GE.AND P0, PT, R4, 0x4, PT ;  /* 0x000000040400780c */ /* 0x001fda0003f06270 */
[----:B------:R-:W-:Y:S05]  /*0030*/  @!P0 EXIT ;  /* 0x000000000000894d */ /* 0x000fea0003800000 */
[----:B------:R-:W0:Y:S01]  /*0040*/  S2R R3, SR_TID.Y ;  /* 0x0000000000037919 */ /* 0x000e220000002200 */
[----:B------:R-:W1:Y:S01]  /*0050*/  S2UR UR5, SR_CgaCtaId ;  /* 0x00000000000579c3 */ /* 0x000e620000008800 */
[----:B------:R-:W-:Y:S01]  /*0060*/  SHF.R.S32.HI R5, RZ, 0x1f, R4 ;  /* 0x0000001fff057819 */ /* 0x000fe20000011404 */
[----:B------:R-:W-:Y:S01]  /*0070*/  UMOV UR4, 0x400 ;  /* 0x0000040000047882 */ /* 0x000fe20000000000 */
[----:B------:R-:W2:Y:S01]  /*0080*/  S2R R0, SR_CTAID.Y ;  /* 0x0000000000007919 */ /* 0x000ea20000002600 */
[----:B------:R-:W3:Y:S01]  /*0090*/  LDCU.64 UR8, c[0x0][0x358] ;  /* 0x00006b00ff0877ac */ /* 0x000ee20008000a00 */
[----:B------:R-:W-:Y:S01]  /*00a0*/  LEA.HI R5, R5, R4, RZ, 0x2 ;  /* 0x0000000405057211 */ /* 0x000fe200078f10ff */
[----:B------:R-:W-:Y:S01]  /*00b0*/  HFMA2 R2, -RZ, RZ, 0, 0 ;  /* 0x00000000ff027431 */ /* 0x000fe200000001ff */
[----:B------:R-:W4:Y:S01]  /*00c0*/  S2R R21, SR_CTAID.X ;  /* 0x0000000000157919 */ /* 0x000f220000002500 */
[----:B------:R-:W5:Y:S01]  /*00d0*/  LDC.64 R24, c[0x0][0x390] ;  /* 0x0000e400ff187b82 */ /* 0x000f620000000a00 */
[----:B------:R-:W-:Y:S01]  /*00e0*/  SHF.R.S32.HI R16, RZ, 0x2, R5 ;  /* 0x00000002ff107819 */ /* 0x000fe20000011405 */
[----:B------:R-:W4:Y:S01]  /*00f0*/  S2R R9, SR_TID.X ;  /* 0x0000000000097919 */ /* 0x000f220000002100 */
[----:B-1----:R-:W-:-:S02]  /*0100*/  ULEA UR6, UR5, UR4, 0x18 ;  /* 0x0000000405067291 */ /* 0x002fc4000f8ec0ff */
[----:B------:R-:W-:-:S04]  /*0110*/  UIADD3 UR4, UPT, UPT, UR4, 0x40, URZ ;  /* 0x0000004004047890 */ /* 0x000fc8000fffe0ff */
[----:B------:R-:W-:Y:S01]  /*0120*/  ULEA UR4, UR5, UR4, 0x18 ;  /* 0x0000000405047291 */ /* 0x000fe2000f8ec0ff */
[C---:B0-----:R-:W-:Y:S02]  /*0130*/  LEA R6, R3.reuse, UR6, 0x4 ;  /* 0x0000000603067c11 */ /* 0x041fe4000f8e20ff */
[----:B--2---:R-:W-:Y:S02]  /*0140*/  LEA R13, R0, R3, 0x2 ;  /* 0x00000003000d7211 */ /* 0x004fe400078e10ff */
[----:B------:R-:W-:Y:S02]  /*0150*/  IADD3 R0, PT, PT, R16, -0x1, RZ ;  /* 0xffffffff10007810 */ /* 0x000fe40007ffe0ff */
[----:B------:R-:W-:Y:S02]  /*0160*/  LEA R8, R3, UR4, 0x4 ;  /* 0x0000000403087c11 */ /* 0x000fe4000f8e20ff */
[----:B------:R-:W-:Y:S02]  /*0170*/  ISETP.GE.U32.AND P0, PT, R0, 0x3, PT ;  /* 0x000000030000780c */ /* 0x000fe40003f06070 */
[----:B----4-:R-:W-:-:S02]  /*0180*/  LEA R15, R21, R9, 0x2 ;  /* 0x00000009150f7211 */ /* 0x010fc400078e10ff */
[C---:B------:R-:W-:Y:S02]  /*0190*/  LEA R0, R9.reuse, UR6, 0x4 ;  /* 0x0000000609007c11 */ /* 0x040fe4000f8e20ff */
[----:B------:R-:W-:Y:S01]  /*01a0*/  LEA R7, R9, R6, 0x2 ;  /* 0x0000000609077211 */ /* 0x000fe200078e10ff */
[----:B------:R-:W-:Y:S01]  /*01b0*/  IMAD R5, R13, R4, R15 ;  /* 0x000000040d057224 */ /* 0x000fe200078e020f */
[----:B------:R-:W-:Y:S01]  /*01c0*/  LEA R6, R9, R8, 0x2 ;  /* 0x0000000809067211 */ /* 0x000fe200078e10ff */
[----:B------:R-:W-:Y:S02]  /*01d0*/  IMAD R13, R13, R4, R9 ;  /* 0x000000040d0d7224 */ /* 0x000fe400078e0209 */
[----:B-----5:R-:W-:-:S04]  /*01e0*/  IMAD.WIDE.U32 R24, R5, 0x4, R24 ;  /* 0x0000000405187825 */ /* 0x020fc800078e0018 */
[----:B------:R-:W-:Y:S01]  /*01f0*/  IMAD R5, R3, -0xc, R8 ;  /* 0xfffffff403057824 */ /* 0x000fe200078e0208 */
[----:B---3--:R-:W-:Y:S06]  /*0200*/  @!P0 BRA `(.L_x_0) ;  /* 0x00000004009c8947 */ /* 0x008fec0003800000 */
[C---:B------:R-:W-:Y:S01]  /*0210*/  IADD3 R2, PT, PT, R3.reuse, 0xc, RZ ;  /* 0x0000000c03027810 */ /* 0x040fe20007ffe0ff */
[CCC-:B------:R-:W-:Y:S01]  /*0220*/  IMAD R14, R3.reuse, R4.reuse, R9.reuse ;  /* 0x00000004030e7224 */ /* 0x1c0fe200078e0209 */
[C---:B------:R-:W-:Y:S02]  /*0230*/  IADD3 R10, PT, PT, R3.reuse, 0x8, RZ ;  /* 0x00000008030a7810 */ /* 0x040fe40007ffe0ff */
[----:B------:R-:W-:Y:S01]  /*0240*/  IADD3 R11, PT, PT, R3, 0x4, RZ ;  /* 0x00000004030b7810 */ /* 0x000fe20007ffe0ff */
[-CC-:B------:R-:W-:Y:S01]  /*0250*/  IMAD R8, R2, R4.reuse, R9.reuse ;  /* 0x0000000402087224 */ /* 0x180fe200078e0209 */
[----:B------:R-:W-:Y:S01]  /*0260*/  LOP3.LUT R2, R16, 0x1ffffffc, RZ, 0xc0, !PT ;  /* 0x1ffffffc10027812 */ /* 0x000fe200078ec0ff */
[--C-:B------:R-:W-:Y:S01]  /*0270*/  IMAD R10, R10, R4, R9.reuse ;  /* 0x000000040a0a7224 */ /* 0x100fe200078e0209 */
[----:B------:R-:W-:Y:S01]  /*0280*/  LEA R17, R21, R14, 0x2 ;  /* 0x0000000e15117211 */ /* 0x000fe200078e10ff */
[----:B------:R-:W-:Y:S01]  /*0290*/  IMAD R12, R11, R4, R9 ;  /* 0x000000040b0c7224 */ /* 0x000fe200078e0209 */
[----:B------:R-:W-:-:S02]  /*02a0*/  LEA R23, R21, R8, 0x2 ;  /* 0x0000000815177211 */ /* 0x000fc400078e10ff */
[C---:B------:R-:W-:Y:S02]  /*02b0*/  LEA R19, R21.reuse, R10, 0x2 ;  /* 0x0000000a15137211 */ /* 0x040fe400078e10ff */
[----:B------:R-:W-:Y:S02]  /*02c0*/  LEA R21, R21, R12, 0x2 ;  /* 0x0000000c15157211 */ /* 0x000fe400078e10ff */
[----:B------:R-:W-:Y:S02]  /*02d0*/  MOV R12, R13 ;  /* 0x0000000d000c7202 */ /* 0x000fe40000000f00 */
[----:B------:R-:W-:-:S07]  /*02e0*/  IADD3 R14, PT, PT, -R2, RZ, RZ ;  /* 0x000000ff020e7210 */ /* 0x000fce0007ffe1ff */
.L_x_1:
[----:B0-----:R-:W0:Y:S08]  /*02f0*/  LDC.64 R28, c[0x0][0x380] ;  /* 0x0000e000ff1c7b82 */ /* 0x001e300000000a00 */
[----:B------:R-:W1:Y:S01]  /*0300*/  LDC.64 R26, c[0x0][0x388] ;  /* 0x0000e200ff1a7b82 */ /* 0x000e620000000a00 */
[----:B0-----:R-:W-:-:S05]  /*0310*/  IMAD.WIDE.U32 R10, R12, 0x4, R28 ;  /* 0x000000040c0a7825 */ /* 0x001fca00078e001c */
[----:B------:R-:W2:Y:S01]  /*0320*/  LDG.E R18, desc[UR8][R10.64] ;  /* 0x000000080a127981 */ /* 0x000ea2000c1e1900 */
[----:B-1----:R-:W-:-:S05]  /*0330*/  IMAD.WIDE.U32 R8, R17, 0x4, R26 ;  /* 0x0000000411087825 */ /* 0x002fca00078e001a */
[----:B------:R-:W3:Y:S04]  /*0340*/  LDG.E R20, desc[UR8][R8.64] ;  /* 0x0000000808147981 */ /* 0x000ee8000c1e1900 */
[----:B--2---:R-:W-:Y:S04]  /*0350*/  STS [R7], R18 ;  /* 0x0000001207007388 */ /* 0x004fe80000000800 */
[----:B---3--:R-:W-:Y:S01]  /*0360*/  STS [R6], R20 ;  /* 0x0000001406007388 */ /* 0x008fe20000000800 */
[----:B------:R-:W-:Y:S06]  /*0370*/  BAR.SYNC.DEFER_BLOCKING 0x0 ;  /* 0x0000000000007b1d */ /* 0x000fec0000010000 */
[----:B------:R-:W2:Y:S04]  /*0380*/  LDG.E R22, desc[UR8][R24.64] ;  /* 0x0000000818167981 */ /* 0x000ea8000c1e1900 */
[----:B------:R-:W-:Y:S04]  /*0390*/  LDS R18, [R5] ;  /* 0x0000000005127984 */ /* 0x000fe80000000800 */
[----:B------:R-:W2:Y:S02]  /*03a0*/  LDS.128 R8, [R0] ;  /* 0x0000000000087984 */ /* 0x000ea40000000c00 */
[----:B--2---:R-:W-:-:S02]  /*03b0*/  FFMA R22, R8, R18, R22 ;  /* 0x0000001208167223 */ /* 0x004fc40000000016 */
[----:B------:R-:W0:Y:S02]  /*03c0*/  LDS R8, [R5+0x10] ;  /* 0x0000100005087984 */ /* 0x000e240000000800 */
[----:B0-----:R-:W-:Y:S02]  /*03d0*/  FFMA R22, R8, R9, R22 ;  /* 0x0000000908167223 */ /* 0x001fe40000000016 */
[----:B------:R-:W0:Y:S02]  /*03e0*/  LDS R9, [R5+0x20] ;  /* 0x0000200005097984 */ /* 0x000e240000000800 */
[----:B0-----:R-:W-:Y:S02]  /*03f0*/  FFMA R10, R9, R10, R22 ;  /* 0x0000000a090a7223 */ /* 0x001fe40000000016 */
[----:B------:R-:W0:Y:S02]  /*0400*/  LDS R9, [R5+0x30] ;  /* 0x0000300005097984 */ /* 0x000e240000000800 */
[----:B0-----:R-:W-:-:S05]  /*0410*/  FFMA R18, R9, R11, R10 ;  /* 0x0000000b09127223 */ /* 0x001fca000000000a */
[----:B------:R0:W-:Y:S01]  /*0420*/  STG.E desc[UR8][R24.64], R18 ;  /* 0x0000001218007986 */ /* 0x0001e2000c101908 */
[----:B------:R-:W-:Y:S01]  /*0430*/  BAR.SYNC.DEFER_BLOCKING 0x0 ;  /* 0x0000000000007b1d */ /* 0x000fe20000010000 */
[----:B------:R-:W-:Y:S01]  /*0440*/  IADD3 R11, PT, PT, R12, 0x4, RZ ;  /* 0x000000040c0b7810 */ /* 0x000fe20007ffe0ff */
[----:B------:R-:W-:-:S04]  /*0450*/  IMAD.WIDE.U32 R8, R21, 0x4, R26 ;  /* 0x0000000415087825 */ /* 0x000fc800078e001a */
[----:B------:R-:W-:-:S05]  /*0460*/  IMAD.WIDE.U32 R10, R11, 0x4, R28 ;  /* 0x000000040b0a7825 */ /* 0x000fca00078e001c */
[----:B------:R-:W2:Y:S04]  /*0470*/  LDG.E R20, desc[UR8][R10.64] ;  /* 0x000000080a147981 */ /* 0x000ea8000c1e1900 */
[----:B------:R-:W3:Y:S04]  /*0480*/  LDG.E R22, desc[UR8][R8.64] ;  /* 0x0000000808167981 */ /* 0x000ee8000c1e1900 */
[----:B--2---:R-:W-:Y:S04]  /*0490*/  STS [R7], R20 ;  /* 0x0000001407007388 */ /* 0x004fe80000000800 */
[----:B---3--:R-:W-:Y:S01]  /*04a0*/  STS [R6], R22 ;  /* 0x0000001606007388 */ /* 0x008fe20000000800 */
[----:B------:R-:W-:Y:S06]  /*04b0*/  BAR.SYNC.DEFER_BLOCKING 0x0 ;  /* 0x0000000000007b1d */ /* 0x000fec0000010000 */
[----:B0-----:R-:W2:Y:S04]  /*04c0*/  LDG.E R18, desc[UR8][R24.64] ;  /* 0x0000000818127981 */ /* 0x001ea8000c1e1900 */
        /* <DEDUP_REMOVED lines=21> */
[----:B------:R-:W2:Y:S01]  /*0620*/  LDS.128 R8, [R0] ;  /* 0x0000000000087984 */ /* 0x000ea20000000c00 */
[----:B------:R-:W-:-:S04]  /*0630*/  IMAD.WIDE.U32 R26, R23, 0x4, R26 ;  /* 0x00000004171a7825 */ /* 0x000fc800078e001a */
[----:B--2---:R-:W-:Y:S02]  /*0640*/  FFMA R18, R8, R20, R18 ;  /* 0x0000001408127223 */ /* 0x004fe40000000012 */
[----:B------:R-:W0:Y:S02]  /*0650*/  LDS R8, [R5+0x10] ;  /* 0x0000100005087984 */ /* 0x000e240000000800 */
[----:B0-----:R-:W-:Y:S02]  /*0660*/  FFMA R18, R8, R9, R18 ;  /* 0x0000000908127223 */ /* 0x001fe40000000012 */
[----:B------:R-:W0:Y:S02]  /*0670*/  LDS R9, [R5+0x20] ;  /* 0x0000200005097984 */ /* 0x000e240000000800 */
[----:B0-----:R-:W-:Y:S02]  /*0680*/  FFMA R10, R9, R10, R18 ;  /* 0x0000000a090a7223 */ /* 0x001fe40000000012 */
[----:B------:R-:W0:Y:S02]  /*0690*/  LDS R9, [R5+0x30] ;  /* 0x0000300005097984 */ /* 0x000e240000000800 */
[----:B0-----:R-:W-:-:S05]  /*06a0*/  FFMA R18, R9, R11, R10 ;  /* 0x0000000b09127223 */ /* 0x001fca000000000a */
[----:B------:R-:W-:Y:S01]  /*06b0*/  STG.E desc[UR8][R24.64], R18 ;  /* 0x0000001218007986 */ /* 0x000fe2000c101908 */
[----:B------:R-:W-:Y:S01]  /*06c0*/  BAR.SYNC.DEFER_BLOCKING 0x0 ;  /* 0x0000000000007b1d */ /* 0x000fe20000010000 */
[----:B------:R-:W-:-:S05]  /*06d0*/  IADD3 R9, PT, PT, R12, 0xc, RZ ;  /* 0x0000000c0c097810 */ /* 0x000fca0007ffe0ff */
[----:B------:R-:W-:-:S06]  /*06e0*/  IMAD.WIDE.U32 R28, R9, 0x4, R28 ;  /* 0x00000004091c7825 */ /* 0x000fcc00078e001c */
[----:B------:R-:W2:Y:S04]  /*06f0*/  LDG.E R28, desc[UR8][R28.64] ;  /* 0x000000081c1c7981 */ /* 0x000ea8000c1e1900 */
[----:B------:R-:W3:Y:S04]  /*0700*/  LDG.E R27, desc[UR8][R26.64] ;  /* 0x000000081a1b7981 */ /* 0x000ee8000c1e1900 */
[----:B--2---:R-:W-:Y:S04]  /*0710*/  STS [R7], R28 ;  /* 0x0000001c07007388 */ /* 0x004fe80000000800 */
[----:B---3--:R-:W-:Y:S01]  /*0720*/  STS [R6], R27 ;  /* 0x0000001b06007388 */ /* 0x008fe20000000800 */
[----:B------:R-:W-:Y:S06]  /*0730*/  BAR.SYNC.DEFER_BLOCKING 0x0 ;  /* 0x0000000000007b1d */ /* 0x000fec0000010000 */
[----:B------:R-:W2:Y:S04]  /*0740*/  LDG.E R20, desc[UR8][R24.64] ;  /* 0x0000000818147981 */ /* 0x000ea8000c1e1900 */
[----:B------:R-:W-:Y:S04]  /*0750*/  LDS R22, [R5] ;  /* 0x0000000005167984 */ /* 0x000fe80000000800 */
[----:B------:R-:W2:Y:S04]  /*0760*/  LDS.128 R8, [R0] ;  /* 0x0000000000087984 */ /* 0x000ea80000000c00 */
[----:B------:R-:W0:Y:S04]  /*0770*/  LDS R29, [R5+0x10] ;  /* 0x00001000051d7984 */ /* 0x000e280000000800 */
[----:B------:R-:W1:Y:S01]  /*0780*/  LDS R18, [R5+0x20] ;  /* 0x0000200005127984 */ /* 0x000e620000000800 */
[----:B------:R-:W-:-:S04]  /*0790*/  IADD3 R14, PT, PT, R14, 0x4, RZ ;  /* 0x000000040e0e7810 */ /* 0x000fc80007ffe0ff */
[----:B------:R-:W-:Y:S02]  /*07a0*/  ISETP.NE.AND P0, PT, R14, RZ, PT ;  /* 0x000000ff0e00720c */ /* 0x000fe40003f05270 */
[----:B------:R-:W-:Y:S02]  /*07b0*/  IADD3 R12, PT, PT, R12, 0x10, RZ ;  /* 0x000000100c0c7810 */ /* 0x000fe40007ffe0ff */
[C---:B------:R-:W-:Y:S02]  /*07c0*/  LEA R23, R4.reuse, R23, 0x4 ;  /* 0x0000001704177211 */ /* 0x040fe400078e20ff */
[C---:B------:R-:W-:Y:S02]  /*07d0*/  LEA R19, R4.reuse, R19, 0x4 ;  /* 0x0000001304137211 */ /* 0x040fe400078e20ff */
[C---:B------:R-:W-:Y:S02]  /*07e0*/  LEA R21, R4.reuse, R21, 0x4 ;  /* 0x0000001504157211 */ /* 0x040fe400078e20ff */
[----:B------:R-:W-:Y:S01]  /*07f0*/  LEA R17, R4, R17, 0x4 ;  /* 0x0000001104117211 */ /* 0x000fe200078e20ff */
[----:B--2---:R-:W-:-:S02]  /*0800*/  FFMA R8, R8, R22, R20 ;  /* 0x0000001608087223 */ /* 0x004fc40000000014 */
[----:B------:R-:W2:Y:S02]  /*0810*/  LDS R20, [R5+0x30] ;  /* 0x0000300005147984 */ /* 0x000ea40000000800 */
[----:B0-----:R-:W-:-:S04]  /*0820*/  FFMA R9, R29, R9, R8 ;  /* 0x000000091d097223 */ /* 0x001fc80000000008 */
[----:B-1----:R-:W-:-:S04]  /*0830*/  FFMA R10, R18, R10, R9 ;  /* 0x0000000a120a7223 */ /* 0x002fc80000000009 */
[----:B--2---:R-:W-:-:S05]  /*0840*/  FFMA R11, R20, R11, R10 ;  /* 0x0000000b140b7223 */ /* 0x004fca000000000a */
[----:B------:R0:W-:Y:S01]  /*0850*/  STG.E desc[UR8][R24.64], R11 ;  /* 0x0000000b18007986 */ /* 0x0001e2000c101908 */
[----:B------:R-:W-:Y:S06]  /*0860*/  BAR.SYNC.DEFER_BLOCKING 0x0 ;  /* 0x0000000000007b1d */ /* 0x000fec0000010000 */
[----:B------:R-:W-:Y:S05]  /*0870*/  @P0 BRA `(.L_x_1) ;  /* 0xfffffff8009c0947 */ /* 0x000fea000383ffff */
.L_x_0:
[----:B------:R-:W-:-:S13]  /*0880*/  LOP3.LUT P0, R8, R16, 0x3, RZ, 0xc0, !PT ;  /* 0x0000000310087812 */ /* 0x000fda000780c0ff */
[----:B------:R-:W-:Y:S05]  /*0890*/  @!P0 EXIT ;  /* 0x000000000000894d */ /* 0x000fea0003800000 */
[----:B------:R-:W-:Y:S02]  /*08a0*/  ISETP.NE.AND P0, PT, R8, 0x1, PT ;  /* 0x000000010800780c */ /* 0x000fe40003f05270 */
[----:B------:R-:W-:-:S04]  /*08b0*/  LOP3.LUT R16, R16, 0x1, RZ, 0xc0, !PT ;  /* 0x0000000110107812 */ /* 0x000fc800078ec0ff */
[----:B------:R-:W-:-:S07]  /*08c0*/  ISETP.NE.U32.AND P1, PT, R16, 0x1, PT ;  /* 0x000000011000780c */ /* 0x000fce0003f25070 */
[----:B------:R-:W-:Y:S06]  /*08d0*/  @!P0 BRA `(.L_x_2) ;  /* 0x0000000000bc8947 */ /* 0x000fec0003800000 */
[----:B------:R-:W1:Y:S01]  /*08e0*/  LDC.64 R16, c[0x0][0x380] ;  /* 0x0000e000ff107b82 */ /* 0x000e620000000a00 */
[C---:B------:R-:W-:Y:S02]  /*08f0*/  LEA R12, R2.reuse, R3, 0x2 ;  /* 0x00000003020c7211 */ /* 0x040fe400078e10ff */
[----:B------:R-:W-:-:S03]  /*0900*/  LEA R27, R2, R13, 0x2 ;  /* 0x0000000d021b7211 */ /* 0x000fc600078e10ff */
[----:B------:R-:W-:Y:S02]  /*0910*/  IMAD R23, R12, R4, R15 ;  /* 0x000000040c177224 */ /* 0x000fe400078e020f */
[----:B------:R-:W2:Y:S01]  /*0920*/  LDC.64 R18, c[0x0][0x388] ;  /* 0x0000e200ff127b82 */ /* 0x000ea20000000a00 */
[----:B-1----:R-:W-:-:S06]  /*0930*/  IMAD.WIDE.U32 R20, R27, 0x4, R16 ;  /* 0x000000041b147825 */ /* 0x002fcc00078e0010 */
[----:B------:R-:W3:Y:S01]  /*0940*/  LDG.E R20, desc[UR8][R20.64] ;  /* 0x0000000814147981 */ /* 0x000ee2000c1e1900 */
[----:B--2---:R-:W-:-:S06]  /*0950*/  IMAD.WIDE.U32 R22, R23, 0x4, R18 ;  /* 0x0000000417167825 */ /* 0x004fcc00078e0012 */
[----:B------:R-:W2:Y:S04]  /*0960*/  LDG.E R23, desc[UR8][R22.64] ;  /* 0x0000000816177981 */ /* 0x000ea8000c1e1900 */
[----:B---3--:R-:W-:Y:S04]  /*0970*/  STS [R7], R20 ;  /* 0x0000001407007388 */ /* 0x008fe80000000800 */
[----:B--2---:R1:W-:Y:S01]  /*0980*/  STS [R6], R23 ;  /* 0x0000001706007388 */ /* 0x0043e20000000800 */
[----:B------:R-:W-:Y:S06]  /*0990*/  BAR.SYNC.DEFER_BLOCKING 0x0 ;  /* 0x0000000000007b1d */ /* 0x000fec0000010000 */
[----:B------:R-:W2:Y:S04]  /*09a0*/  LDG.E R29, desc[UR8][R24.64] ;  /* 0x00000008181d7981 */ /* 0x000ea8000c1e1900 */
[----:B------:R-:W-:Y:S04]  /*09b0*/  LDS R26, [R5] ;  /* 0x00000000051a7984 */ /* 0x000fe80000000800 */
[----:B0-----:R-:W2:Y:S04]  /*09c0*/  LDS.128 R8, [R0] ;  /* 0x0000000000087984 */ /* 0x001ea80000000c00 */
[----:B------:R-:W0:Y:S04]  /*09d0*/  LDS R28, [R5+0x10] ;  /* 0x00001000051c7984 */ /* 0x000e280000000800 */
[----:B------:R-:W3:Y:S04]  /*09e0*/  LDS R22, [R5+0x20] ;  /* 0x0000200005167984 */ /* 0x000ee80000000800 */
[----:B------:R-:W4:Y:S01]  /*09f0*/  LDS R14, [R5+0x30] ;  /* 0x00003000050e7984 */ /* 0x000f220000000800 */
[----:B------:R-:W-:-:S02]  /*0a00*/  IADD3 R12, PT, PT, R12, 0x4, RZ ;  /* 0x000000040c0c7810 */ /* 0x000fc40007ffe0ff */
[----:B------:R-:W-:-:S03]  /*0a10*/  IADD3 R27, PT, PT, R27, 0x4, RZ ;  /* 0x000000041b1b7810 */ /* 0x000fc60007ffe0ff */
[----:B-1----:R-:W-:Y:S02]  /*0a20*/  IMAD R23, R12, R4, R15 ;  /* 0x000000040c177224 */ /* 0x002fe400078e020f */
[----:B------:R-:W-:-:S04]  /*0a30*/  IMAD.WIDE.U32 R16, R27, 0x4, R16 ;  /* 0x000000041b107825 */ /* 0x000fc800078e0010 */
[----:B------:R-:W-:-:S04]  /*0a40*/  IMAD.WIDE.U32 R18, R23, 0x4, R18 ;  /* 0x0000000417127825 */ /* 0x000fc800078e0012 */
[----:B--2---:R-:W-:-:S04]  /*0a50*/  FFMA R8, R8, R26, R29 ;  /* 0x0000001a08087223 */ /* 0x004fc8000000001d */
[----:B0-----:R-:W-:-:S04]  /*0a60*/  FFMA R9, R28, R9, R8 ;  /* 0x000000091c097223 */ /* 0x001fc80000000008 */
[----:B---3--:R-:W-:-:S04]  /*0a70*/  FFMA R9, R22, R10, R9 ;  /* 0x0000000a16097223 */ /* 0x008fc80000000009 */
[----:B----4-:R-:W-:-:S05]  /*0a80*/  FFMA R21, R14, R11, R9 ;  /* 0x0000000b0e157223 */ /* 0x010fca0000000009 */
[----:B------:R-:W-:Y:S01]  /*0a90*/  STG.E desc[UR8][R24.64], R21 ;  /* 0x0000001518007986 */ /* 0x000fe2000c101908 */
[----:B------:R-:W-:Y:S06]  /*0aa0*/  BAR.SYNC.DEFER_BLOCKING 0x0 ;  /* 0x0000000000007b1d */ /* 0x000fec0000010000 */
        /* <DEDUP_REMOVED lines=9> */
[----:B------:R-:W1:Y:S04]  /*0b40*/  LDS R14, [R5+0x20] ;  /* 0x00002000050e7984 */ /* 0x000e680000000800 */
[----:B------:R-:W3:Y:S01]  /*0b50*/  LDS R21, [R5+0x30] ;  /* 0x0000300005157984 */ /* 0x000ee20000000800 */
[----:B------:R-:W-:Y:S01]  /*0b60*/  IADD3 R2, PT, PT, R2, 0x2, RZ ;  /* 0x0000000202027810 */ /* 0x000fe20007ffe0ff */
[----:B--2---:R-:W-:-:S04]  /*0b70*/  FFMA R8, R8, R12, R23 ;  /* 0x0000000c08087223 */ /* 0x004fc80000000017 */
[----:B0-----:R-:W-:-:S04]  /*0b80*/  FFMA R9, R27, R9, R8 ;  /* 0x000000091b097223 */ /* 0x001fc80000000008 */
[----:B-1----:R-:W-:-:S04]  /*0b90*/  FFMA R10, R14, R10, R9 ;  /* 0x0000000a0e0a7223 */ /* 0x002fc80000000009 */
[----:B---3--:R-:W-:-:S05]  /*0ba0*/  FFMA R11, R21, R11, R10 ;  /* 0x0000000b150b7223 */ /* 0x008fca000000000a */
[----:B------:R1:W-:Y:S01]  /*0bb0*/  STG.E desc[UR8][R24.64], R11 ;  /* 0x0000000b18007986 */ /* 0x0003e2000c101908 */
[----:B------:R-:W-:Y:S06]  /*0bc0*/  BAR.SYNC.DEFER_BLOCKING 0x0 ;  /* 0x0000000000007b1d */ /* 0x000fec0000010000 */
.L_x_2:
[----:B------:R-:W-:Y:S05]  /*0bd0*/  @P1 EXIT ;  /* 0x000000000000194d */ /* 0x000fea0003800000 */
[----:B01----:R-:W0:Y:S01]  /*0be0*/  LDC.64 R10, c[0x0][0x380] ;  /* 0x0000e000ff0a7b82 */ /* 0x003e220000000a00 */
[C---:B------:R-:W-:Y:S02]  /*0bf0*/  LEA R12, R2.reuse, R3, 0x2 ;  /* 0x00000003020c7211 */ /* 0x040fe400078e10ff */
[----:B------:R-:W-:-:S03]  /*0c00*/  LEA R3, R2, R13, 0x2 ;  /* 0x0000000d02037211 */ /* 0x000fc600078e10ff */
[----:B------:R-:W-:Y:S02]  /*0c10*/  IMAD R13, R12, R4, R15 ;  /* 0x000000040c0d7224 */ /* 0x000fe400078e020f */
[----:B------:R-:W1:Y:S01]  /*0c20*/  LDC.64 R8, c[0x0][0x388] ;  /* 0x0000e200ff087b82 */ /* 0x000e620000000a00 */
[----:B0-----:R-:W-:-:S06]  /*0c30*/  IMAD.WIDE.U32 R2, R3, 0x4, R10 ;  /* 0x0000000403027825 */ /* 0x001fcc00078e000a */
[----:B------:R-:W2:Y:S01]  /*0c40*/  LDG.E R2, desc[UR8][R2.64] ;  /* 0x0000000802027981 */ /* 0x000ea2000c1e1900 */
[----:B-1----:R-:W-:-:S06]  /*0c50*/  IMAD.WIDE.U32 R12, R13, 0x4, R8 ;  /* 0x000000040d0c7825 */ /* 0x002fcc00078e0008 */
        /* <DEDUP_REMOVED lines=10> */
[----:B--2---:R-:W-:-:S04]  /*0d00*/  FFMA R4, R8, R4, R15 ;  /* 0x0000000408047223 */ /* 0x004fc8000000000f */
[----:B0-----:R-:W-:-:S04]  /*0d10*/  FFMA R9, R17, R9, R4 ;  /* 0x0000000911097223 */ /* 0x001fc80000000004 */
[----:B-1----:R-:W-:-:S04]  /*0d20*/  FFMA R10, R14, R10, R9 ;  /* 0x0000000a0e0a7223 */ /* 0x002fc80000000009 */
[----:B---3--:R-:W-:-:S05]  /*0d30*/  FFMA R11, R19, R11, R10 ;  /* 0x0000000b130b7223 */ /* 0x008fca000000000a */
[----:B------:R-:W-:Y:S01]  /*0d40*/  STG.E desc[UR8][R24.64], R11 ;  /* 0x0000000b18007986 */ /* 0x000fe2000c101908 */
[----:B------:R-:W-:Y:S06]  /*0d50*/  BAR.SYNC.DEFER_BLOCKING 0x0 ;  /* 0x0000000000007b1d */ /* 0x000fec0000010000 */
[----:B------:R-:W-:Y:S05]  /*0d60*/  EXIT ;  /* 0x000000000000794d */ /* 0x000fea0003800000 */
.L_x_3:
[----:B------:R-:W-:-:S00]  /*0d70*/  BRA `(.L_x_3) ;  /* 0xfffffffc00fc7947 */ /* 0x000fc0000383ffff */
[----:B------:R-:W-:-:S00]  /*0d80*/  NOP ;  /* 0x0000000000007918 */ /* 0x000fc00000000000 */
[----:B------:R-:W-:-:S00]  /*0d90*/  NOP ;  /* 0x0000000000007918 */ /* 0x000fc00000000000 */
[----:B------:R-:W-:-:S00]  /*0da0*/  NOP ;  /* 0x0000000000007918 */ /* 0x000fc00000000000 */
[----:B------:R-:W-:-:S00]  /*0db0*/  NOP ;  /* 0x0000000000007918 */ /* 0x000fc00000000000 */
[----:B------:R-:W-:-:S00]  /*0dc0*/  NOP ;  /* 0x0000000000007918 */ /* 0x000fc00000000000 */
[----:B------:R-:W-:-:S00]  /*0dd0*/  NOP ;  /* 0x0000000000007918 */ /* 0x000fc00000000000 */
[----:B------:R-:W-:-:S00]  /*0de0*/  NOP ;  /* 0x0000000000007918 */ /* 0x000fc00000000000 */
[----:B------:R-:W-:-:S00]  /*0df0*/  NOP ;  /* 0x0000000000007918 */ /* 0x000fc00000000000 */
.L_x_4:


//--------------------- .nv.shared._Z11MatrixMulShPfS_S_i --------------------------
	.section	.nv.shared._Z11MatrixMulShPfS_S_i,"aw",@nobits
	.sectionflags	@""
	.align	4
.nv.shared._Z11MatrixMulShPfS_S_i:
	.zero		1152


//--------------------- .nv.shared.reserved.0     --------------------------
	.section	.nv.shared.reserved.0,"aw",@nobits
	.weak		__nv_reservedSMEM_offset_0_alias
	.size		__nv_reservedSMEM_offset_0_alias, 0, 64
	.other		__nv_reservedSMEM_offset_0_alias,@"STO_CUDA_RESERVED_SHARED STV_DEFAULT"
__nv_reservedSMEM_offset_0_alias:
	.zero		0
	.zero		64


//--------------------- .nv.constant0._Z11MatrixMulShPfS_S_i --------------------------
	.section	.nv.constant0._Z11MatrixMulShPfS_S_i,"a",@progbits
	.sectionflags	@""
	.align	4
.nv.constant0._Z11MatrixMulShPfS_S_i:
	.zero		924


//--------------------- SYMBOLS --------------------------

	.type		.nv.reservedSmem.offset0,@object
	.size		.nv.reservedSmem.offset0,0x4
	.type		.nv.reservedSmem.cap,@object
	.size		.nv.reservedSmem.cap,0x4
